	.headerflags	@"EF_CUDA_TEXMODE_UNIFIED EF_CUDA_64BIT_ADDRESS EF_CUDA_ACCELERATORS EF_CUDA_SM90 EF_CUDA_VIRTUAL_SM(EF_CUDA_SM90)"
	.elftype	@"ET_EXEC"


//--------------------- .nv.info                  --------------------------
	.section	.nv.info,"",@"SHT_CUDA_INFO"
	.align	4


	//----- nvinfo : EIATTR_REGCOUNT
	.align		4
        /*0000*/ 	.byte	0x04, 0x2f
        /*0002*/ 	.short	(.L_1 - .L_0)
	.align		4
.L_0:
        /*0004*/ 	.word	index@(triton_poi_fused_leaky_relu_leaky_relu_backward_1)
        /*0008*/ 	.word	0x0000000a


	//----- nvinfo : EIATTR_MIN_STACK_SIZE
	.align		4
.L_1:
        /*000c*/ 	.byte	0x04, 0x12
        /*000e*/ 	.short	(.L_3 - .L_2)
	.align		4
.L_2:
        /*0010*/ 	.word	index@(triton_poi_fused_leaky_relu_leaky_relu_backward_1)
        /*0014*/ 	.word	0x00000000


	//----- nvinfo : EIATTR_FRAME_SIZE
	.align		4
.L_3:
        /*0018*/ 	.byte	0x04, 0x11
        /*001a*/ 	.short	(.L_5 - .L_4)
	.align		4
.L_4:
        /*001c*/ 	.word	index@(triton_poi_fused_leaky_relu_leaky_relu_backward_1)
        /*0020*/ 	.word	0x00000000


	//----- nvinfo : EIATTR_MIN_STACK_SIZE
	.align		4
.L_5:
        /*0024*/ 	.byte	0x04, 0x12
        /*0026*/ 	.short	(.L_7 - .L_6)
	.align		4
.L_6:
        /*0028*/ 	.word	index@(triton_poi_fused_leaky_relu_leaky_relu_backward_1)
        /*002c*/ 	.word	0x00000000
.L_7:


//--------------------- .nv.info.triton_poi_fused_leaky_relu_leaky_relu_backward_1 --------------------------
	.section	.nv.info.triton_poi_fused_leaky_relu_leaky_relu_backward_1,"",@"SHT_CUDA_INFO"
	.sectionflags	@""
	.align	4


	//----- nvinfo : EIATTR_CUDA_API_VERSION
	.align		4
        /*0000*/ 	.byte	0x04, 0x37
        /*0002*/ 	.short	(.L_9 - .L_8)
.L_8:
        /*0004*/ 	.word	0x0000007c


	//----- nvinfo : EIATTR_KPARAM_INFO
	.align		4
.L_9:
        /*0008*/ 	.byte	0x04, 0x17
        /*000a*/ 	.short	(.L_11 - .L_10)
.L_10:
        /*000c*/ 	.word	0x00000000
        /*0010*/ 	.short	0x0002
        /*0012*/ 	.short	0x0010
        /*0014*/ 	.byte	0x00, 0xf0, 0x11, 0x00


	//----- nvinfo : EIATTR_KPARAM_INFO
	.align		4
.L_11:
        /*0018*/ 	.byte	0x04, 0x17
        /*001a*/ 	.short	(.L_13 - .L_12)
.L_12:
        /*001c*/ 	.word	0x00000000
        /*0020*/ 	.short	0x0001
        /*0022*/ 	.short	0x0008
        /*0024*/ 	.byte	0x00, 0xf4, 0x21, 0x00


	//----- nvinfo : EIATTR_KPARAM_INFO
	.align		4
.L_13:
        /*0028*/ 	.byte	0x04, 0x17
        /*002a*/ 	.short	(.L_15 - .L_14)
.L_14:
        /*002c*/ 	.word	0x00000000
        /*0030*/ 	.short	0x0000
        /*0032*/ 	.short	0x0000
        /*0034*/ 	.byte	0x00, 0xf4, 0x21, 0x00


	//----- nvinfo : EIATTR_SPARSE_MMA_MASK
	.align		4
.L_15:
        /*0038*/ 	.byte	0x03, 0x50
        /*003a*/ 	.short	0x0000


	//----- nvinfo : EIATTR_MAXREG_COUNT
	.align		4
        /*003c*/ 	.byte	0x03, 0x1b
        /*003e*/ 	.short	0x00ff


	//----- nvinfo : EIATTR_EXIT_INSTR_OFFSETS
	.align		4
        /*0040*/ 	.byte	0x04, 0x1c
        /*0042*/ 	.short	(.L_17 - .L_16)


	//   ....[0]....
.L_16:
        /*0044*/ 	.word	0x00000180


	//   ....[1]....
        /*0048*/ 	.word	0x000001a0


	//----- nvinfo : EIATTR_REQNTID
	.align		4
.L_17:
        /*004c*/ 	.byte	0x04, 0x10
        /*004e*/ 	.short	(.L_19 - .L_18)
.L_18:
        /*0050*/ 	.word	0x00000080
        /*0054*/ 	.word	0x00000001
        /*0058*/ 	.word	0x00000001


	//----- nvinfo : EIATTR_CBANK_PARAM_SIZE
	.align		4
.L_19:
        /*005c*/ 	.byte	0x03, 0x19
        /*005e*/ 	.short	0x0014


	//----- nvinfo : EIATTR_PARAM_CBANK
	.align		4
        /*0060*/ 	.byte	0x04, 0x0a
        /*0062*/ 	.short	(.L_21 - .L_20)
	.align		4
.L_20:
        /*0064*/ 	.word	index@(.nv.constant0.triton_poi_fused_leaky_relu_leaky_relu_backward_1)
        /*0068*/ 	.short	0x0210
        /*006a*/ 	.short	0x0014


	//----- nvinfo : EIATTR_SW_WAR
	.align		4
.L_21:
        /*006c*/ 	.byte	0x04, 0x36
        /*006e*/ 	.short	(.L_23 - .L_22)
.L_22:
        /*0070*/ 	.word	0x00000008
.L_23:


//--------------------- .nv.callgraph             --------------------------
	.section	.nv.callgraph,"",@"SHT_CUDA_CALLGRAPH"
	.align	4
	.sectionentsize	8
	.align		4
        /*0000*/ 	.word	0x00000000
	.align		4
        /*0004*/ 	.word	0xffffffff
	.align		4
        /*0008*/ 	.word	0x00000000
	.align		4
        /*000c*/ 	.word	0xfffffffe
	.align		4
        /*0010*/ 	.word	0x00000000
	.align		4
        /*0014*/ 	.word	0xfffffffd
	.align		4
        /*0018*/ 	.word	0x00000000
	.align		4
        /*001c*/ 	.word	0xfffffffc


//--------------------- .text.triton_poi_fused_leaky_relu_leaky_relu_backward_1 --------------------------
	.section	.text.triton_poi_fused_leaky_relu_leaky_relu_backward_1,"ax",@progbits
	.align	128
        .global         triton_poi_fused_leaky_relu_leaky_relu_backward_1
        .type           triton_poi_fused_leaky_relu_leaky_relu_backward_1,@function
        .size           triton_poi_fused_leaky_relu_leaky_relu_backward_1,(.L_x_1 - triton_poi_fused_leaky_relu_leaky_relu_backward_1)
        .other          triton_poi_fused_leaky_relu_leaky_relu_backward_1,@"STO_CUDA_ENTRY STV_DEFAULT"
triton_poi_fused_leaky_relu_leaky_relu_backward_1:
.text.triton_poi_fused_leaky_relu_leaky_relu_backward_1:
[----:B------:R-:W0:Y:S02]  /*0000*/  LDC R1, c[0x0][0x28] ;  /* 0x00000a00ff017b82 */ /* 0x000e240000000800 */
[----:B------:R-:W1:Y:S01]  /*0010*/  S2R R0, SR_TID.X ;  /* 0x0000000000007919 */ /* 0x000e620000002100 */
[----:B------:R-:W2:Y:S01]  /*0020*/  LDC.64 R2, c[0x0][0x210] ;  /* 0x00008400ff027b82 */ /* 0x000ea20000000a00 */
[----:B------:R-:W-:Y:S01]  /*0030*/  CS2R R6, SRZ ;  /* 0x0000000000067805 */ /* 0x000fe2000001ff00 */
[----:B------:R-:W-:Y:S01]  /*0040*/  ULDC.64 UR4, c[0x0][0x208] ;  /* 0x0000820000047ab9 */ /* 0x000fe20000000a00 */
[----:B------:R-:W3:Y:S01]  /*0050*/  S2R R5, SR_CTAID.X ;  /* 0x0000000000057919 */ /* 0x000ee20000002500 */
[----:B------:R-:W-:Y:S01]  /*0060*/  ULDC.64 UR6, c[0x0][0x218] ;  /* 0x0000860000067ab9 */ /* 0x000fe20000000a00 */
[----:B-1----:R-:W-:-:S05]  /*0070*/  IMAD.SHL.U32 R0, R0, 0x2, RZ ;  /* 0x0000000200007824 */ /* 0x002fca00078e00ff */
[----:B------:R-:W-:-:S05]  /*0080*/  LOP3.LUT R0, R0, 0xfe, RZ, 0xc0, !PT ;  /* 0x000000fe00007812 */ /* 0x000fca00078ec0ff */
[----:B---3--:R-:W-:-:S04]  /*0090*/  IMAD R5, R5, 0x100, R0 ;  /* 0x0000010005057824 */ /* 0x008fc800078e0200 */
[C---:B--2---:R-:W-:Y:S01]  /*00a0*/  IMAD.WIDE R2, R5.reuse, 0x4, R2 ;  /* 0x0000000405027825 */ /* 0x044fe200078e0202 */
[----:B------:R-:W-:-:S13]  /*00b0*/  ISETP.GE.AND P0, PT, R5, 0x100, PT ;  /* 0x000001000500780c */ /* 0x000fda0003f06270 */
[----:B------:R-:W2:Y:S01]  /*00c0*/  @!P0 LDG.E.64 R6, desc[UR4][R2.64] ;  /* 0x0000000402068981 */ /* 0x000ea2000c1e1b00 */
[----:B------:R-:W-:-:S04]  /*00d0*/  IADD3 R4, P3, R5, UR6, RZ ;  /* 0x0000000605047c10 */ /* 0x000fc8000ff7e0ff */
[----:B------:R-:W-:Y:S02]  /*00e0*/  LEA.HI.X.SX32 R5, R5, UR7, 0x1, P3 ;  /* 0x0000000705057c11 */ /* 0x000fe400098f0eff */
[----:B--2---:R-:W-:Y:S02]  /*00f0*/  FSETP.GT.AND P2, PT, R6, RZ, PT ;  /* 0x000000ff0600720b */ /* 0x004fe40003f44000 */
[----:B------:R-:W-:-:S11]  /*0100*/  FSETP.GT.AND P1, PT, R7, RZ, PT ;  /* 0x000000ff0700720b */ /* 0x000fd60003f24000 */
[----:B------:R-:W-:Y:S02]  /*0110*/  @!P2 FMUL R6, R6, 0.10000000149011611938 ;  /* 0x3dcccccd0606a820 */ /* 0x000fe40000400000 */
[----:B------:R-:W-:-:S03]  /*0120*/  @!P1 FMUL R7, R7, 0.10000000149011611938 ;  /* 0x3dcccccd07079820 */ /* 0x000fc60000400000 */
[----:B------:R-:W-:Y:S02]  /*0130*/  FSETP.GT.AND P2, PT, R6, RZ, PT ;  /* 0x000000ff0600720b */ /* 0x000fe40003f44000 */
[----:B------:R-:W-:Y:S02]  /*0140*/  FSETP.GT.AND P1, PT, R7, RZ, PT ;  /* 0x000000ff0700720b */ /* 0x000fe40003f24000 */
[----:B------:R-:W-:Y:S02]  /*0150*/  SEL R0, RZ, 0x1, !P2 ;  /* 0x00000001ff007807 */ /* 0x000fe40005000000 */
[----:B------:R-:W-:-:S05]  /*0160*/  SEL R7, RZ, 0x100, !P1 ;  /* 0x00000100ff077807 */ /* 0x000fca0004800000 */
[----:B------:R-:W-:Y:S01]  /*0170*/  IMAD.IADD R7, R0, 0x1, R7 ;  /* 0x0000000100077824 */ /* 0x000fe200078e0207 */
[----:B------:R-:W-:Y:S06]  /*0180*/  @P0 EXIT ;  /* 0x000000000000094d */ /* 0x000fec0003800000 */
[----:B------:R-:W-:Y:S01]  /*0190*/  STG.E.U16 desc[UR4][R4.64], R7 ;  /* 0x0000000704007986 */ /* 0x000fe2000c101504 */
[----:B------:R-:W-:Y:S05]  /*01a0*/  EXIT ;  /* 0x000000000000794d */ /* 0x000fea0003800000 */
.L_x_0:
[----:B------:R-:W-:-:S00]  /*01b0*/  BRA `(.L_x_0) ;  /* 0xfffffffc00fc7947 */ /* 0x000fc0000383ffff */
[----:B------:R-:W-:-:S00]  /*01c0*/  NOP ;  /* 0x0000000000007918 */ /* 0x000fc00000000000 */
        /* <DEDUP_REMOVED lines=11> */
.L_x_1:


//--------------------- .nv.constant0.triton_poi_fused_leaky_relu_leaky_relu_backward_1 --------------------------
	.section	.nv.constant0.triton_poi_fused_leaky_relu_leaky_relu_backward_1,"a",@progbits
	.sectionflags	@""
	.align	4
.nv.constant0.triton_poi_fused_leaky_relu_leaky_relu_backward_1:
	.zero		548
